//
// Generated by NVIDIA NVVM Compiler
//
// Compiler Build ID: CL-36424714
// Cuda compilation tools, release 13.0, V13.0.88
// Based on NVVM 20.0.0
//

.version 9.0
.target sm_100
.address_size 64

	// .globl	_Z11kernel_multPfS_i

.visible .entry _Z11kernel_multPfS_i(
	.param .u64 .ptr .align 1 _Z11kernel_multPfS_i_param_0,
	.param .u64 .ptr .align 1 _Z11kernel_multPfS_i_param_1,
	.param .u32 _Z11kernel_multPfS_i_param_2
)
{
	.reg .pred 	%p<2>;
	.reg .b32 	%r<6>;
	.reg .b32 	%f<124>;
	.reg .b64 	%rd<8>;

	ld.param.u64 	%rd1, [_Z11kernel_multPfS_i_param_0];
	ld.param.u64 	%rd2, [_Z11kernel_multPfS_i_param_1];
	ld.param.u32 	%r2, [_Z11kernel_multPfS_i_param_2];
	mov.u32 	%r3, %ntid.x;
	mov.u32 	%r4, %ctaid.x;
	mov.u32 	%r5, %tid.x;
	mad.lo.s32 	%r1, %r3, %r4, %r5;
	setp.ge.s32 	%p1, %r1, %r2;
	@%p1 bra 	$L__BB0_2;
	cvta.to.global.u64 	%rd3, %rd2;
	cvta.to.global.u64 	%rd4, %rd1;
	mul.wide.s32 	%rd5, %r1, 4;
	add.s64 	%rd6, %rd3, %rd5;
	add.s64 	%rd7, %rd4, %rd5;
	ld.global.f32 	%f1, [%rd6];
	ld.global.f32 	%f2, [%rd7];
	mul.f32 	%f3, %f1, %f2;
	st.global.f32 	[%rd7], %f3;
	ld.global.f32 	%f4, [%rd6];
	div.rn.f32 	%f5, %f3, %f4;
	st.global.f32 	[%rd7], %f5;
	ld.global.f32 	%f6, [%rd6];
	mul.f32 	%f7, %f6, %f5;
	st.global.f32 	[%rd7], %f7;
	ld.global.f32 	%f8, [%rd6];
	div.rn.f32 	%f9, %f7, %f8;
	st.global.f32 	[%rd7], %f9;
	ld.global.f32 	%f10, [%rd6];
	mul.f32 	%f11, %f10, %f9;
	st.global.f32 	[%rd7], %f11;
	ld.global.f32 	%f12, [%rd6];
	div.rn.f32 	%f13, %f11, %f12;
	st.global.f32 	[%rd7], %f13;
	ld.global.f32 	%f14, [%rd6];
	mul.f32 	%f15, %f14, %f13;
	st.global.f32 	[%rd7], %f15;
	ld.global.f32 	%f16, [%rd6];
	div.rn.f32 	%f17, %f15, %f16;
	st.global.f32 	[%rd7], %f17;
	ld.global.f32 	%f18, [%rd6];
	mul.f32 	%f19, %f18, %f17;
	st.global.f32 	[%rd7], %f19;
	ld.global.f32 	%f20, [%rd6];
	div.rn.f32 	%f21, %f19, %f20;
	st.global.f32 	[%rd7], %f21;
	ld.global.f32 	%f22, [%rd6];
	mul.f32 	%f23, %f22, %f21;
	st.global.f32 	[%rd7], %f23;
	ld.global.f32 	%f24, [%rd6];
	div.rn.f32 	%f25, %f23, %f24;
	st.global.f32 	[%rd7], %f25;
	ld.global.f32 	%f26, [%rd6];
	mul.f32 	%f27, %f26, %f25;
	st.global.f32 	[%rd7], %f27;
	ld.global.f32 	%f28, [%rd6];
	div.rn.f32 	%f29, %f27, %f28;
	st.global.f32 	[%rd7], %f29;
	ld.global.f32 	%f30, [%rd6];
	mul.f32 	%f31, %f30, %f29;
	st.global.f32 	[%rd7], %f31;
	ld.global.f32 	%f32, [%rd6];
	div.rn.f32 	%f33, %f31, %f32;
	st.global.f32 	[%rd7], %f33;
	ld.global.f32 	%f34, [%rd6];
	mul.f32 	%f35, %f34, %f33;
	st.global.f32 	[%rd7], %f35;
	ld.global.f32 	%f36, [%rd6];
	div.rn.f32 	%f37, %f35, %f36;
	st.global.f32 	[%rd7], %f37;
	ld.global.f32 	%f38, [%rd6];
	mul.f32 	%f39, %f38, %f37;
	st.global.f32 	[%rd7], %f39;
	ld.global.f32 	%f40, [%rd6];
	div.rn.f32 	%f41, %f39, %f40;
	st.global.f32 	[%rd7], %f41;
	ld.global.f32 	%f42, [%rd6];
	mul.f32 	%f43, %f42, %f41;
	st.global.f32 	[%rd7], %f43;
	ld.global.f32 	%f44, [%rd6];
	div.rn.f32 	%f45, %f43, %f44;
	st.global.f32 	[%rd7], %f45;
	ld.global.f32 	%f46, [%rd6];
	mul.f32 	%f47, %f46, %f45;
	st.global.f32 	[%rd7], %f47;
	ld.global.f32 	%f48, [%rd6];
	div.rn.f32 	%f49, %f47, %f48;
	st.global.f32 	[%rd7], %f49;
	ld.global.f32 	%f50, [%rd6];
	mul.f32 	%f51, %f50, %f49;
	st.global.f32 	[%rd7], %f51;
	ld.global.f32 	%f52, [%rd6];
	div.rn.f32 	%f53, %f51, %f52;
	st.global.f32 	[%rd7], %f53;
	ld.global.f32 	%f54, [%rd6];
	mul.f32 	%f55, %f54, %f53;
	st.global.f32 	[%rd7], %f55;
	ld.global.f32 	%f56, [%rd6];
	div.rn.f32 	%f57, %f55, %f56;
	st.global.f32 	[%rd7], %f57;
	ld.global.f32 	%f58, [%rd6];
	mul.f32 	%f59, %f58, %f57;
	st.global.f32 	[%rd7], %f59;
	ld.global.f32 	%f60, [%rd6];
	div.rn.f32 	%f61, %f59, %f60;
	st.global.f32 	[%rd7], %f61;
	ld.global.f32 	%f62, [%rd6];
	mul.f32 	%f63, %f62, %f61;
	st.global.f32 	[%rd7], %f63;
	ld.global.f32 	%f64, [%rd6];
	div.rn.f32 	%f65, %f63, %f64;
	st.global.f32 	[%rd7], %f65;
	ld.global.f32 	%f66, [%rd6];
	mul.f32 	%f67, %f66, %f65;
	st.global.f32 	[%rd7], %f67;
	ld.global.f32 	%f68, [%rd6];
	div.rn.f32 	%f69, %f67, %f68;
	st.global.f32 	[%rd7], %f69;
	ld.global.f32 	%f70, [%rd6];
	mul.f32 	%f71, %f70, %f69;
	st.global.f32 	[%rd7], %f71;
	ld.global.f32 	%f72, [%rd6];
	div.rn.f32 	%f73, %f71, %f72;
	st.global.f32 	[%rd7], %f73;
	ld.global.f32 	%f74, [%rd6];
	mul.f32 	%f75, %f74, %f73;
	st.global.f32 	[%rd7], %f75;
	ld.global.f32 	%f76, [%rd6];
	div.rn.f32 	%f77, %f75, %f76;
	st.global.f32 	[%rd7], %f77;
	ld.global.f32 	%f78, [%rd6];
	mul.f32 	%f79, %f78, %f77;
	st.global.f32 	[%rd7], %f79;
	ld.global.f32 	%f80, [%rd6];
	div.rn.f32 	%f81, %f79, %f80;
	st.global.f32 	[%rd7], %f81;
	ld.global.f32 	%f82, [%rd6];
	mul.f32 	%f83, %f82, %f81;
	st.global.f32 	[%rd7], %f83;
	ld.global.f32 	%f84, [%rd6];
	div.rn.f32 	%f85, %f83, %f84;
	st.global.f32 	[%rd7], %f85;
	ld.global.f32 	%f86, [%rd6];
	mul.f32 	%f87, %f86, %f85;
	st.global.f32 	[%rd7], %f87;
	ld.global.f32 	%f88, [%rd6];
	div.rn.f32 	%f89, %f87, %f88;
	st.global.f32 	[%rd7], %f89;
	ld.global.f32 	%f90, [%rd6];
	mul.f32 	%f91, %f90, %f89;
	st.global.f32 	[%rd7], %f91;
	ld.global.f32 	%f92, [%rd6];
	div.rn.f32 	%f93, %f91, %f92;
	st.global.f32 	[%rd7], %f93;
	ld.global.f32 	%f94, [%rd6];
	mul.f32 	%f95, %f94, %f93;
	st.global.f32 	[%rd7], %f95;
	ld.global.f32 	%f96, [%rd6];
	div.rn.f32 	%f97, %f95, %f96;
	st.global.f32 	[%rd7], %f97;
	ld.global.f32 	%f98, [%rd6];
	mul.f32 	%f99, %f98, %f97;
	st.global.f32 	[%rd7], %f99;
	ld.global.f32 	%f100, [%rd6];
	div.rn.f32 	%f101, %f99, %f100;
	st.global.f32 	[%rd7], %f101;
	ld.global.f32 	%f102, [%rd6];
	mul.f32 	%f103, %f102, %f101;
	st.global.f32 	[%rd7], %f103;
	ld.global.f32 	%f104, [%rd6];
	div.rn.f32 	%f105, %f103, %f104;
	st.global.f32 	[%rd7], %f105;
	ld.global.f32 	%f106, [%rd6];
	mul.f32 	%f107, %f106, %f105;
	st.global.f32 	[%rd7], %f107;
	ld.global.f32 	%f108, [%rd6];
	div.rn.f32 	%f109, %f107, %f108;
	st.global.f32 	[%rd7], %f109;
	ld.global.f32 	%f110, [%rd6];
	mul.f32 	%f111, %f110, %f109;
	st.global.f32 	[%rd7], %f111;
	ld.global.f32 	%f112, [%rd6];
	div.rn.f32 	%f113, %f111, %f112;
	st.global.f32 	[%rd7], %f113;
	ld.global.f32 	%f114, [%rd6];
	mul.f32 	%f115, %f114, %f113;
	st.global.f32 	[%rd7], %f115;
	ld.global.f32 	%f116, [%rd6];
	div.rn.f32 	%f117, %f115, %f116;
	st.global.f32 	[%rd7], %f117;
	ld.global.f32 	%f118, [%rd6];
	mul.f32 	%f119, %f118, %f117;
	st.global.f32 	[%rd7], %f119;
	ld.global.f32 	%f120, [%rd6];
	div.rn.f32 	%f121, %f119, %f120;
	st.global.f32 	[%rd7], %f121;
	ld.global.f32 	%f122, [%rd6];
	mul.f32 	%f123, %f122, %f121;
	st.global.f32 	[%rd7], %f123;
$L__BB0_2:
	ret;

}


// ===== COMPILED SASS (sm_100) =====

	.target	sm_100

	.elftype	@"ET_EXEC"


//--------------------- .note.nv.tkinfo           --------------------------
	.section	.note.nv.tkinfo,"",@"SHT_NOTE"
	.sectionflags	@"SHF_NOTE_NV_TKINFO"
	.tkinfo
        /*0018*/ 	.word	0x00000002
        /*0030*/ 	.string	""
        /*0030*/ 	.string	"ptxas"
        /*0030*/ 	.string	"Cuda compilation tools, release 13.0, V13.0.88"
        /*0030*/ 	.string	"Build cuda_13.0.r13.0/compiler.36424714_0"
        /*0030*/ 	.string	"-arch sm_100 -m 64 "



//--------------------- .note.nv.cuinfo           --------------------------
	.section	.note.nv.cuinfo,"",@"SHT_NOTE"
	.sectionflags	@"SHF_NOTE_NV_CUINFO"
        /*0018*/ 	.short	0x0002
        /*001a*/ 	.short	0x0064
        /*001c*/ 	.short	0x0082
	.zero		2


//--------------------- .nv.info                  --------------------------
	.section	.nv.info,"",@"SHT_CUDA_INFO"
	.align	4


	//----- nvinfo : EIATTR_REGCOUNT
	.align		4
        /*0000*/ 	.byte	0x04, 0x2f
        /*0002*/ 	.short	(.L_1 - .L_0)
	.align		4
.L_0:
        /*0004*/ 	.word	index@(_Z11kernel_multPfS_i)
        /*0008*/ 	.word	0x00000013


	//----- nvinfo : EIATTR_FRAME_SIZE
	.align		4
.L_1:
        /*000c*/ 	.byte	0x04, 0x11
        /*000e*/ 	.short	(.L_3 - .L_2)
	.align		4
.L_2:
        /*0010*/ 	.word	index@($__internal_0_$__cuda_sm3x_div_rn_noftz_f32_slowpath)
        /*0014*/ 	.word	0x00000000


	//----- nvinfo : EIATTR_FRAME_SIZE
	.align		4
.L_3:
        /*0018*/ 	.byte	0x04, 0x11
        /*001a*/ 	.short	(.L_5 - .L_4)
	.align		4
.L_4:
        /*001c*/ 	.word	index@(_Z11kernel_multPfS_i)
        /*0020*/ 	.word	0x00000000


	//----- nvinfo : EIATTR_MIN_STACK_SIZE
	.align		4
.L_5:
        /*0024*/ 	.byte	0x04, 0x12
        /*0026*/ 	.short	(.L_7 - .L_6)
	.align		4
.L_6:
        /*0028*/ 	.word	index@(_Z11kernel_multPfS_i)
        /*002c*/ 	.word	0x00000000
.L_7:


//--------------------- .nv.compat                --------------------------
	.section	.nv.compat,"",@"SHT_CUDA_COMPAT_INFO"
	.align	4
        /*0000*/ 	.byte	0x02, 0x09, 0x00, 0x00, 0x02, 0x02, 0x01, 0x00, 0x02, 0x05, 0x05, 0x00, 0x03, 0x07, 0x01, 0x01
        /*0010*/ 	.byte	0x02, 0x03, 0x00, 0x00, 0x02, 0x06, 0x01, 0x00, 0x04, 0x0b, 0x08, 0x00, 0x01, 0x00, 0x00, 0x00
        /*0020*/ 	.byte	0x00, 0x00, 0x00, 0x00


//--------------------- .nv.info._Z11kernel_multPfS_i --------------------------
	.section	.nv.info._Z11kernel_multPfS_i,"",@"SHT_CUDA_INFO"
	.sectionflags	@""
	.align	4


	//----- nvinfo : EIATTR_CUDA_API_VERSION
	.align		4
        /*0000*/ 	.byte	0x04, 0x37
        /*0002*/ 	.short	(.L_9 - .L_8)
.L_8:
        /*0004*/ 	.word	0x00000082


	//----- nvinfo : EIATTR_KPARAM_INFO
	.align		4
.L_9:
        /*0008*/ 	.byte	0x04, 0x17
        /*000a*/ 	.short	(.L_11 - .L_10)
.L_10:
        /*000c*/ 	.word	0x00000000
        /*0010*/ 	.short	0x0002
        /*0012*/ 	.short	0x0010
        /*0014*/ 	.byte	0x00, 0xf0, 0x11, 0x00


	//----- nvinfo : EIATTR_KPARAM_INFO
	.align		4
.L_11:
        /*0018*/ 	.byte	0x04, 0x17
        /*001a*/ 	.short	(.L_13 - .L_12)
.L_12:
        /*001c*/ 	.word	0x00000000
        /*0020*/ 	.short	0x0001
        /*0022*/ 	.short	0x0008
        /*0024*/ 	.byte	0x00, 0xf5, 0x21, 0x00


	//----- nvinfo : EIATTR_KPARAM_INFO
	.align		4
.L_13:
        /*0028*/ 	.byte	0x04, 0x17
        /*002a*/ 	.short	(.L_15 - .L_14)
.L_14:
        /*002c*/ 	.word	0x00000000
        /*0030*/ 	.short	0x0000
        /*0032*/ 	.short	0x0000
        /*0034*/ 	.byte	0x00, 0xf5, 0x21, 0x00


	//----- nvinfo : EIATTR_SPARSE_MMA_MASK
	.align		4
.L_15:
        /*0038*/ 	.byte	0x03, 0x50
        /*003a*/ 	.short	0x0000


	//----- nvinfo : EIATTR_MAXREG_COUNT
	.align		4
        /*003c*/ 	.byte	0x03, 0x1b
        /*003e*/ 	.short	0x00ff


	//----- nvinfo : EIATTR_MERCURY_ISA_VERSION
	.align		4
        /*0040*/ 	.byte	0x03, 0x5f
        /*0042*/ 	.short	0x0101


	//----- nvinfo : EIATTR_VRC_CTA_INIT_COUNT
	.align		4
        /*0044*/ 	.byte	0x02, 0x4a
	.zero		1
	.zero		1


	//----- nvinfo : EIATTR_EXIT_INSTR_OFFSETS
	.align		4
        /*0048*/ 	.byte	0x04, 0x1c
        /*004a*/ 	.short	(.L_17 - .L_16)


	//   ....[0]....
.L_16:
        /*004c*/ 	.word	0x00000070


	//   ....[1]....
        /*0050*/ 	.word	0x000021e0


	//----- nvinfo : EIATTR_CRS_STACK_SIZE
	.align		4
.L_17:
        /*0054*/ 	.byte	0x04, 0x1e
        /*0056*/ 	.short	(.L_19 - .L_18)
.L_18:
        /*0058*/ 	.word	0x00000000


	//----- nvinfo : EIATTR_CBANK_PARAM_SIZE
	.align		4
.L_19:
        /*005c*/ 	.byte	0x03, 0x19
        /*005e*/ 	.short	0x0014


	//----- nvinfo : EIATTR_PARAM_CBANK
	.align		4
        /*0060*/ 	.byte	0x04, 0x0a
        /*0062*/ 	.short	(.L_21 - .L_20)
	.align		4
.L_20:
        /*0064*/ 	.word	index@(.nv.constant0._Z11kernel_multPfS_i)
        /*0068*/ 	.short	0x0380
        /*006a*/ 	.short	0x0014


	//----- nvinfo : EIATTR_SW_WAR
	.align		4
.L_21:
        /*006c*/ 	.byte	0x04, 0x36
        /*006e*/ 	.short	(.L_23 - .L_22)
.L_22:
        /*0070*/ 	.word	0x00000008
.L_23:


//--------------------- .nv.callgraph             --------------------------
	.section	.nv.callgraph,"",@"SHT_CUDA_CALLGRAPH"
	.align	4
	.sectionentsize	8
	.align		4
        /*0000*/ 	.word	0x00000000
	.align		4
        /*0004*/ 	.word	0xffffffff
	.align		4
        /*0008*/ 	.word	0x00000000
	.align		4
        /*000c*/ 	.word	0xfffffffe
	.align		4
        /*0010*/ 	.word	0x00000000
	.align		4
        /*0014*/ 	.word	0xfffffffd
	.align		4
        /*0018*/ 	.word	0x00000000
	.align		4
        /*001c*/ 	.word	0xfffffffc


//--------------------- .text._Z11kernel_multPfS_i --------------------------
	.section	.text._Z11kernel_multPfS_i,"ax",@progbits
	.align	128
        .global         _Z11kernel_multPfS_i
        .type           _Z11kernel_multPfS_i,@function
        .size           _Z11kernel_multPfS_i,(.L_x_72 - _Z11kernel_multPfS_i)
        .other          _Z11kernel_multPfS_i,@"STO_CUDA_ENTRY STV_DEFAULT"
_Z11kernel_multPfS_i:
.text._Z11kernel_multPfS_i:
[----:B------:R-:W-:Y:S01]  /*0000*/  LDC R1, c[0x0][0x37c] ;  /* 0x0000df00ff017b82 */ /* 0x000fe20000000800 */
[----:B------:R-:W0:Y:S01]  /*0010*/  S2R R3, SR_CTAID.X ;  /* 0x0000000000037919 */ /* 0x000e220000002500 */
[----:B------:R-:W0:Y:S01]  /*0020*/  LDCU UR4, c[0x0][0x360] ;  /* 0x00006c00ff0477ac */ /* 0x000e220008000800 */
[----:B------:R-:W0:Y:S01]  /*0030*/  S2R R0, SR_TID.X ;  /* 0x0000000000007919 */ /* 0x000e220000002100 */
[----:B------:R-:W1:Y:S01]  /*0040*/  LDCU UR5, c[0x0][0x390] ;  /* 0x00007200ff0577ac */ /* 0x000e620008000800 */
[----:B0-----:R-:W-:-:S05]  /*0050*/  IMAD R3, R3, UR4, R0 ;  /* 0x0000000403037c24 */ /* 0x001fca000f8e0200 */
[----:B-1----:R-:W-:-:S13]  /*0060*/  ISETP.GE.AND P0, PT, R3, UR5, PT ;  /* 0x0000000503007c0c */ /* 0x002fda000bf06270 */
[----:B------:R-:W-:Y:S05]  /*0070*/  @P0 EXIT ;  /* 0x000000000000094d */ /* 0x000fea0003800000 */
[----:B------:R-:W0:Y:S01]  /*0080*/  LDC.64 R6, c[0x0][0x388] ;  /* 0x0000e200ff067b82 */ /* 0x000e220000000a00 */
[----:B------:R-:W1:Y:S07]  /*0090*/  LDCU.64 UR4, c[0x0][0x358] ;  /* 0x00006b00ff0477ac */ /* 0x000e6e0008000a00 */
[----:B------:R-:W2:Y:S01]  /*00a0*/  LDC.64 R4, c[0x0][0x380] ;  /* 0x0000e000ff047b82 */ /* 0x000ea20000000a00 */
[----:B0-----:R-:W-:-:S05]  /*00b0*/  IMAD.WIDE R6, R3, 0x4, R6 ;  /* 0x0000000403067825 */ /* 0x001fca00078e0206 */
[----:B-1----:R-:W3:Y:S01]  /*00c0*/  LDG.E R0, desc[UR4][R6.64] ;  /* 0x0000000406007981 */ /* 0x002ee2000c1e1900 */
[----:B--2---:R-:W-:-:S05]  /*00d0*/  IMAD.WIDE R4, R3, 0x4, R4 ;  /* 0x0000000403047825 */ /* 0x004fca00078e0204 */
[----:B------:R-:W3:Y:S02]  /*00e0*/  LDG.E R3, desc[UR4][R4.64] ;  /* 0x0000000404037981 */ /* 0x000ee4000c1e1900 */
[----:B---3--:R-:W-:-:S05]  /*00f0*/  FMUL R0, R0, R3 ;  /* 0x0000000300007220 */ /* 0x008fca0000400000 */
[----:B------:R0:W-:Y:S04]  /*0100*/  STG.E desc[UR4][R4.64], R0 ;  /* 0x0000000004007986 */ /* 0x0001e8000c101904 */
[----:B------:R-:W2:Y:S01]  /*0110*/  LDG.E R3, desc[UR4][R6.64] ;  /* 0x0000000406037981 */ /* 0x000ea2000c1e1900 */
[----:B------:R-:W-:Y:S01]  /*0120*/  BSSY.RECONVERGENT B2, `(.L_x_0) ;  /* 0x000000b000027945 */ /* 0x000fe20003800200 */
[----:B--2---:R-:W1:Y:S08]  /*0130*/  MUFU.RCP R2, R3 ;  /* 0x0000000300027308 */ /* 0x004e700000001000 */
[----:B------:R-:W2:Y:S01]  /*0140*/  FCHK P0, R0, R3 ;  /* 0x0000000300007302 */ /* 0x000ea20000000000 */
[----:B-1----:R-:W-:-:S04]  /*0150*/  FFMA R9, -R3, R2, 1 ;  /* 0x3f80000003097423 */ /* 0x002fc80000000102 */
[----:B------:R-:W-:-:S04]  /*0160*/  FFMA R9, R2, R9, R2 ;  /* 0x0000000902097223 */ /* 0x000fc80000000002 */
[----:B------:R-:W-:-:S04]  /*0170*/  FFMA R2, R0, R9, RZ ;  /* 0x0000000900027223 */ /* 0x000fc800000000ff */
[----:B------:R-:W-:-:S04]  /*0180*/  FFMA R8, -R3, R2, R0 ;  /* 0x0000000203087223 */ /* 0x000fc80000000100 */
[----:B------:R-:W-:Y:S01]  /*0190*/  FFMA R9, R9, R8, R2 ;  /* 0x0000000809097223 */ /* 0x000fe20000000002 */
[----:B0-2---:R-:W-:Y:S06]  /*01a0*/  @!P0 BRA `(.L_x_1) ;  /* 0x0000000000088947 */ /* 0x005fec0003800000 */
[----:B------:R-:W-:-:S07]  /*01b0*/  MOV R2, 0x1d0 ;  /* 0x000001d000027802 */ /* 0x000fce0000000f00 */
[----:B------:R-:W-:Y:S05]  /*01c0*/  CALL.REL.NOINC `($__internal_0_$__cuda_sm3x_div_rn_noftz_f32_slowpath) ;  /* 0x0000002000087944 */ /* 0x000fea0003c00000 */
.L_x_1:
[----:B------:R-:W-:Y:S05]  /*01d0*/  BSYNC.RECONVERGENT B2 ;  /* 0x0000000000027941 */ /* 0x000fea0003800200 */
.L_x_0:
[----:B------:R0:W-:Y:S04]  /*01e0*/  STG.E desc[UR4][R4.64], R9 ;  /* 0x0000000904007986 */ /* 0x0001e8000c101904 */
[----:B------:R-:W2:Y:S02]  /*01f0*/  LDG.E R0, desc[UR4][R6.64] ;  /* 0x0000000406007981 */ /* 0x000ea4000c1e1900 */
[----:B--2---:R-:W-:-:S05]  /*0200*/  FMUL R0, R0, R9 ;  /* 0x0000000900007220 */ /* 0x004fca0000400000 */
        /* <DEDUP_REMOVED lines=13> */
[----:B------:R-:W-:-:S07]  /*02e0*/  MOV R11, R9 ;  /* 0x00000009000b7202 */ /* 0x000fce0000000f00 */
.L_x_3:
[----:B------:R-:W-:Y:S05]  /*02f0*/  BSYNC.RECONVERGENT B2 ;  /* 0x0000000000027941 */ /* 0x000fea0003800200 */
.L_x_2:
        /* <DEDUP_REMOVED lines=16> */
.L_x_5:
[----:B------:R-:W-:Y:S05]  /*0400*/  BSYNC.RECONVERGENT B2 ;  /* 0x0000000000027941 */ /* 0x000fea0003800200 */
.L_x_4:
        /* <DEDUP_REMOVED lines=17> */
.L_x_7:
[----:B------:R-:W-:Y:S05]  /*0520*/  BSYNC.RECONVERGENT B2 ;  /* 0x0000000000027941 */ /* 0x000fea0003800200 */
.L_x_6:
        /* <DEDUP_REMOVED lines=16> */
.L_x_9:
[----:B------:R-:W-:Y:S05]  /*0630*/  BSYNC.RECONVERGENT B2 ;  /* 0x0000000000027941 */ /* 0x000fea0003800200 */
.L_x_8:
        /* <DEDUP_REMOVED lines=17> */
.L_x_11:
[----:B------:R-:W-:Y:S05]  /*0750*/  BSYNC.RECONVERGENT B2 ;  /* 0x0000000000027941 */ /* 0x000fea0003800200 */
.L_x_10:
        /* <DEDUP_REMOVED lines=16> */
.L_x_13:
[----:B------:R-:W-:Y:S05]  /*0860*/  BSYNC.RECONVERGENT B2 ;  /* 0x0000000000027941 */ /* 0x000fea0003800200 */
.L_x_12:
        /* <DEDUP_REMOVED lines=17> */
.L_x_15:
[----:B------:R-:W-:Y:S05]  /*0980*/  BSYNC.RECONVERGENT B2 ;  /* 0x0000000000027941 */ /* 0x000fea0003800200 */
.L_x_14:
        /* <DEDUP_REMOVED lines=16> */
.L_x_17:
[----:B------:R-:W-:Y:S05]  /*0a90*/  BSYNC.RECONVERGENT B2 ;  /* 0x0000000000027941 */ /* 0x000fea0003800200 */
.L_x_16:
        /* <DEDUP_REMOVED lines=17> */
.L_x_19:
[----:B------:R-:W-:Y:S05]  /*0bb0*/  BSYNC.RECONVERGENT B2 ;  /* 0x0000000000027941 */ /* 0x000fea0003800200 */
.L_x_18:
        /* <DEDUP_REMOVED lines=16> */
.L_x_21:
[----:B------:R-:W-:Y:S05]  /*0cc0*/  BSYNC.RECONVERGENT B2 ;  /* 0x0000000000027941 */ /* 0x000fea0003800200 */
.L_x_20:
        /* <DEDUP_REMOVED lines=17> */
.L_x_23:
[----:B------:R-:W-:Y:S05]  /*0de0*/  BSYNC.RECONVERGENT B2 ;  /* 0x0000000000027941 */ /* 0x000fea0003800200 */
.L_x_22:
        /* <DEDUP_REMOVED lines=16> */
.L_x_25:
[----:B------:R-:W-:Y:S05]  /*0ef0*/  BSYNC.RECONVERGENT B2 ;  /* 0x0000000000027941 */ /* 0x000fea0003800200 */
.L_x_24:
        /* <DEDUP_REMOVED lines=17> */
.L_x_27:
[----:B------:R-:W-:Y:S05]  /*1010*/  BSYNC.RECONVERGENT B2 ;  /* 0x0000000000027941 */ /* 0x000fea0003800200 */
.L_x_26:
        /* <DEDUP_REMOVED lines=16> */
.L_x_29:
[----:B------:R-:W-:Y:S05]  /*1120*/  BSYNC.RECONVERGENT B2 ;  /* 0x0000000000027941 */ /* 0x000fea0003800200 */
.L_x_28:
        /* <DEDUP_REMOVED lines=17> */
.L_x_31:
[----:B------:R-:W-:Y:S05]  /*1240*/  BSYNC.RECONVERGENT B2 ;  /* 0x0000000000027941 */ /* 0x000fea0003800200 */
.L_x_30:
        /* <DEDUP_REMOVED lines=16> */
.L_x_33:
[----:B------:R-:W-:Y:S05]  /*1350*/  BSYNC.RECONVERGENT B2 ;  /* 0x0000000000027941 */ /* 0x000fea0003800200 */
.L_x_32:
        /* <DEDUP_REMOVED lines=17> */
.L_x_35:
[----:B------:R-:W-:Y:S05]  /*1470*/  BSYNC.RECONVERGENT B2 ;  /* 0x0000000000027941 */ /* 0x000fea0003800200 */
.L_x_34:
        /* <DEDUP_REMOVED lines=16> */
.L_x_37:
[----:B------:R-:W-:Y:S05]  /*1580*/  BSYNC.RECONVERGENT B2 ;  /* 0x0000000000027941 */ /* 0x000fea0003800200 */
.L_x_36:
        /* <DEDUP_REMOVED lines=17> */
.L_x_39:
[----:B------:R-:W-:Y:S05]  /*16a0*/  BSYNC.RECONVERGENT B2 ;  /* 0x0000000000027941 */ /* 0x000fea0003800200 */
.L_x_38:
        /* <DEDUP_REMOVED lines=16> */
.L_x_41:
[----:B------:R-:W-:Y:S05]  /*17b0*/  BSYNC.RECONVERGENT B2 ;  /* 0x0000000000027941 */ /* 0x000fea0003800200 */
.L_x_40:
        /* <DEDUP_REMOVED lines=17> */
.L_x_43:
[----:B------:R-:W-:Y:S05]  /*18d0*/  BSYNC.RECONVERGENT B2 ;  /* 0x0000000000027941 */ /* 0x000fea0003800200 */
.L_x_42:
        /* <DEDUP_REMOVED lines=16> */
.L_x_45:
[----:B------:R-:W-:Y:S05]  /*19e0*/  BSYNC.RECONVERGENT B2 ;  /* 0x0000000000027941 */ /* 0x000fea0003800200 */
.L_x_44:
        /* <DEDUP_REMOVED lines=17> */
.L_x_47:
[----:B------:R-:W-:Y:S05]  /*1b00*/  BSYNC.RECONVERGENT B2 ;  /* 0x0000000000027941 */ /* 0x000fea0003800200 */
.L_x_46:
        /* <DEDUP_REMOVED lines=16> */
.L_x_49:
[----:B------:R-:W-:Y:S05]  /*1c10*/  BSYNC.RECONVERGENT B2 ;  /* 0x0000000000027941 */ /* 0x000fea0003800200 */
.L_x_48:
        /* <DEDUP_REMOVED lines=17> */
.L_x_51:
[----:B------:R-:W-:Y:S05]  /*1d30*/  BSYNC.RECONVERGENT B2 ;  /* 0x0000000000027941 */ /* 0x000fea0003800200 */
.L_x_50:
        /* <DEDUP_REMOVED lines=16> */
.L_x_53:
[----:B------:R-:W-:Y:S05]  /*1e40*/  BSYNC.RECONVERGENT B2 ;  /* 0x0000000000027941 */ /* 0x000fea0003800200 */
.L_x_52:
        /* <DEDUP_REMOVED lines=17> */
.L_x_55:
[----:B------:R-:W-:Y:S05]  /*1f60*/  BSYNC.RECONVERGENT B2 ;  /* 0x0000000000027941 */ /* 0x000fea0003800200 */
.L_x_54:
        /* <DEDUP_REMOVED lines=16> */
.L_x_57:
[----:B------:R-:W-:Y:S05]  /*2070*/  BSYNC.RECONVERGENT B2 ;  /* 0x0000000000027941 */ /* 0x000fea0003800200 */
.L_x_56:
        /* <DEDUP_REMOVED lines=17> */
.L_x_59:
[----:B------:R-:W-:Y:S05]  /*2190*/  BSYNC.RECONVERGENT B2 ;  /* 0x0000000000027941 */ /* 0x000fea0003800200 */
.L_x_58:
[----:B------:R-:W-:Y:S04]  /*21a0*/  STG.E desc[UR4][R4.64], R11 ;  /* 0x0000000b04007986 */ /* 0x000fe8000c101904 */
[----:B------:R-:W2:Y:S02]  /*21b0*/  LDG.E R6, desc[UR4][R6.64] ;  /* 0x0000000406067981 */ /* 0x000ea4000c1e1900 */
[----:B--2---:R-:W-:-:S05]  /*21c0*/  FMUL R3, R6, R11 ;  /* 0x0000000b06037220 */ /* 0x004fca0000400000 */
[----:B------:R-:W-:Y:S01]  /*21d0*/  STG.E desc[UR4][R4.64], R3 ;  /* 0x0000000304007986 */ /* 0x000fe2000c101904 */
[----:B------:R-:W-:Y:S05]  /*21e0*/  EXIT ;  /* 0x000000000000794d */ /* 0x000fea0003800000 */
        .weak           $__internal_0_$__cuda_sm3x_div_rn_noftz_f32_slowpath
        .type           $__internal_0_$__cuda_sm3x_div_rn_noftz_f32_slowpath,@function
        .size           $__internal_0_$__cuda_sm3x_div_rn_noftz_f32_slowpath,(.L_x_72 - $__internal_0_$__cuda_sm3x_div_rn_noftz_f32_slowpath)
$__internal_0_$__cuda_sm3x_div_rn_noftz_f32_slowpath:
[----:B------:R-:W-:Y:S01]  /*21f0*/  SHF.R.U32.HI R9, RZ, 0x17, R3 ;  /* 0x00000017ff097819 */ /* 0x000fe20000011603 */
[----:B------:R-:W-:Y:S01]  /*2200*/  BSSY.RECONVERGENT B0, `(.L_x_60) ;  /* 0x0000062000007945 */ /* 0x000fe20003800200 */
[----:B------:R-:W-:Y:S02]  /*2210*/  SHF.R.U32.HI R8, RZ, 0x17, R0 ;  /* 0x00000017ff087819 */ /* 0x000fe40000011600 */
[----:B------:R-:W-:Y:S02]  /*2220*/  LOP3.LUT R14, R9, 0xff, RZ, 0xc0, !PT ;  /* 0x000000ff090e7812 */ /* 0x000fe400078ec0ff */
[----:B------:R-:W-:Y:S02]  /*2230*/  LOP3.LUT R12, R8, 0xff, RZ, 0xc0, !PT ;  /* 0x000000ff080c7812 */ /* 0x000fe400078ec0ff */
[----:B------:R-:W-:Y:S02]  /*2240*/  IADD3 R10, PT, PT, R14, -0x1, RZ ;  /* 0xffffffff0e0a7810 */ /* 0x000fe40007ffe0ff */
[----:B------:R-:W-:-:S02]  /*2250*/  IADD3 R9, PT, PT, R12, -0x1, RZ ;  /* 0xffffffff0c097810 */ /* 0x000fc40007ffe0ff */
[----:B------:R-:W-:-:S04]  /*2260*/  ISETP.GT.U32.AND P0, PT, R10, 0xfd, PT ;  /* 0x000000fd0a00780c */ /* 0x000fc80003f04070 */
[----:B------:R-:W-:-:S13]  /*2270*/  ISETP.GT.U32.OR P0, PT, R9, 0xfd, P0 ;  /* 0x000000fd0900780c */ /* 0x000fda0000704470 */
[----:B------:R-:W-:Y:S01]  /*2280*/  @!P0 MOV R8, RZ ;  /* 0x000000ff00088202 */ /* 0x000fe20000000f00 */
[----:B------:R-:W-:Y:S06]  /*2290*/  @!P0 BRA `(.L_x_61) ;  /* 0x00000000005c8947 */ /* 0x000fec0003800000 */
[----:B------:R-:W-:Y:S02]  /*22a0*/  FSETP.GTU.FTZ.AND P0, PT, |R0|, +INF , PT ;  /* 0x7f8000000000780b */ /* 0x000fe40003f1c200 */
[----:B------:R-:W-:-:S04]  /*22b0*/  FSETP.GTU.FTZ.AND P1, PT, |R3|, +INF , PT ;  /* 0x7f8000000300780b */ /* 0x000fc80003f3c200 */
[----:B------:R-:W-:-:S13]  /*22c0*/  PLOP3.LUT P0, PT, P0, P1, PT, 0xf8, 0x8f ;  /* 0x00000000008f781c */ /* 0x000fda0000703f70 */
[----:B------:R-:W-:Y:S05]  /*22d0*/  @P0 BRA `(.L_x_62) ;  /* 0x00000004004c0947 */ /* 0x000fea0003800000 */
[----:B------:R-:W-:-:S13]  /*22e0*/  LOP3.LUT P0, RZ, R3, 0x7fffffff, R0, 0xc8, !PT ;  /* 0x7fffffff03ff7812 */ /* 0x000fda000780c800 */
[----:B------:R-:W-:Y:S05]  /*22f0*/  @!P0 BRA `(.L_x_63) ;  /* 0x00000004003c8947 */ /* 0x000fea0003800000 */
[C---:B------:R-:W-:Y:S02]  /*2300*/  FSETP.NEU.FTZ.AND P2, PT, |R0|.reuse, +INF , PT ;  /* 0x7f8000000000780b */ /* 0x040fe40003f5d200 */
[----:B------:R-:W-:Y:S02]  /*2310*/  FSETP.NEU.FTZ.AND P1, PT, |R3|, +INF , PT ;  /* 0x7f8000000300780b */ /* 0x000fe40003f3d200 */
[----:B------:R-:W-:-:S11]  /*2320*/  FSETP.NEU.FTZ.AND P0, PT, |R0|, +INF , PT ;  /* 0x7f8000000000780b */ /* 0x000fd60003f1d200 */
[----:B------:R-:W-:Y:S05]  /*2330*/  @!P1 BRA !P2, `(.L_x_63) ;  /* 0x00000004002c9947 */ /* 0x000fea0005000000 */
[----:B------:R-:W-:-:S04]  /*2340*/  LOP3.LUT P2, RZ, R0, 0x7fffffff, RZ, 0xc0, !PT ;  /* 0x7fffffff00ff7812 */ /* 0x000fc8000784c0ff */
[----:B------:R-:W-:-:S13]  /*2350*/  PLOP3.LUT P1, PT, P1, P2, PT, 0x2f, 0xf2 ;  /* 0x0000000000f2781c */ /* 0x000fda0000f24577 */
[----:B------:R-:W-:Y:S05]  /*2360*/  @P1 BRA `(.L_x_64) ;  /* 0x0000000400181947 */ /* 0x000fea0003800000 */
[----:B------:R-:W-:-:S04]  /*2370*/  LOP3.LUT P1, RZ, R3, 0x7fffffff, RZ, 0xc0, !PT ;  /* 0x7fffffff03ff7812 */ /* 0x000fc8000782c0ff */
[----:B------:R-:W-:-:S13]  /*2380*/  PLOP3.LUT P0, PT, P0, P1, PT, 0x2f, 0xf2 ;  /* 0x0000000000f2781c */ /* 0x000fda0000702577 */
[----:B------:R-:W-:Y:S05]  /*2390*/  @P0 BRA `(.L_x_65) ;  /* 0x0000000400000947 */ /* 0x000fea0003800000 */
[----:B------:R-:W-:Y:S02]  /*23a0*/  ISETP.GE.AND P0, PT, R9, RZ, PT ;  /* 0x000000ff0900720c */ /* 0x000fe40003f06270 */
[----:B------:R-:W-:-:S11]  /*23b0*/  ISETP.GE.AND P1, PT, R10, RZ, PT ;  /* 0x000000ff0a00720c */ /* 0x000fd60003f26270 */
[----:B------:R-:W-:Y:S01]  /*23c0*/  @P0 MOV R8, RZ ;  /* 0x000000ff00080202 */ /* 0x000fe20000000f00 */
[----:B------:R-:W-:Y:S01]  /*23d0*/  @!P0 FFMA R0, R0, 1.84467440737095516160e+19, RZ ;  /* 0x5f80000000008823 */ /* 0x000fe200000000ff */
[----:B------:R-:W-:Y:S01]  /*23e0*/  @!P0 MOV R8, 0xffffffc0 ;  /* 0xffffffc000088802 */ /* 0x000fe20000000f00 */
[----:B------:R-:W-:-:S03]  /*23f0*/  @!P1 FFMA R3, R3, 1.84467440737095516160e+19, RZ ;  /* 0x5f80000003039823 */ /* 0x000fc600000000ff */
[----:B------:R-:W-:-:S07]  /*2400*/  @!P1 IADD3 R8, PT, PT, R8, 0x40, RZ ;  /* 0x0000004008089810 */ /* 0x000fce0007ffe0ff */
.L_x_61:
[----:B------:R-:W-:Y:S01]  /*2410*/  LEA R10, R14, 0xc0800000, 0x17 ;  /* 0xc08000000e0a7811 */ /* 0x000fe200078eb8ff */
[----:B------:R-:W-:Y:S03]  /*2420*/  BSSY.RECONVERGENT B1, `(.L_x_66) ;  /* 0x0000036000017945 */ /* 0x000fe60003800200 */
[----:B------:R-:W-:Y:S02]  /*2430*/  IADD3 R10, PT, PT, -R10, R3, RZ ;  /* 0x000000030a0a7210 */ /* 0x000fe40007ffe1ff */
[----:B------:R-:W-:Y:S02]  /*2440*/  IADD3 R3, PT, PT, R12, -0x7f, RZ ;  /* 0xffffff810c037810 */ /* 0x000fe40007ffe0ff */
[----:B------:R-:W0:Y:S01]  /*2450*/  MUFU.RCP R9, R10 ;  /* 0x0000000a00097308 */ /* 0x000e220000001000 */
[----:B------:R-:W-:Y:S02]  /*2460*/  FADD.FTZ R11, -R10, -RZ ;  /* 0x800000ff0a0b7221 */ /* 0x000fe40000010100 */
[----:B------:R-:W-:-:S02]  /*2470*/  IMAD R0, R3, -0x800000, R0 ;  /* 0xff80000003007824 */ /* 0x000fc400078e0200 */
[----:B0-----:R-:W-:-:S04]  /*2480*/  FFMA R12, R9, R11, 1 ;  /* 0x3f800000090c7423 */ /* 0x001fc8000000000b */
[----:B------:R-:W-:-:S04]  /*2490*/  FFMA R16, R9, R12, R9 ;  /* 0x0000000c09107223 */ /* 0x000fc80000000009 */
[----:B------:R-:W-:-:S04]  /*24a0*/  FFMA R9, R0, R16, RZ ;  /* 0x0000001000097223 */ /* 0x000fc800000000ff */
[----:B------:R-:W-:-:S04]  /*24b0*/  FFMA R12, R11, R9, R0 ;  /* 0x000000090b0c7223 */ /* 0x000fc80000000000 */
[----:B------:R-:W-:Y:S01]  /*24c0*/  FFMA R13, R16, R12, R9 ;  /* 0x0000000c100d7223 */ /* 0x000fe20000000009 */
[----:B------:R-:W-:-:S03]  /*24d0*/  IADD3 R9, PT, PT, R3, 0x7f, -R14 ;  /* 0x0000007f03097810 */ /* 0x000fc60007ffe80e */
[----:B------:R-:W-:Y:S01]  /*24e0*/  FFMA R12, R11, R13, R0 ;  /* 0x0000000d0b0c7223 */ /* 0x000fe20000000000 */
[----:B------:R-:W-:-:S03]  /*24f0*/  IADD3 R9, PT, PT, R9, R8, RZ ;  /* 0x0000000809097210 */ /* 0x000fc60007ffe0ff */
[----:B------:R-:W-:-:S05]  /*2500*/  FFMA R0, R16, R12, R13 ;  /* 0x0000000c10007223 */ /* 0x000fca000000000d */
[----:B------:R-:W-:-:S04]  /*2510*/  SHF.R.U32.HI R3, RZ, 0x17, R0 ;  /* 0x00000017ff037819 */ /* 0x000fc80000011600 */
[----:B------:R-:W-:-:S04]  /*2520*/  LOP3.LUT R3, R3, 0xff, RZ, 0xc0, !PT ;  /* 0x000000ff03037812 */ /* 0x000fc800078ec0ff */
[----:B------:R-:W-:-:S04]  /*2530*/  IADD3 R11, PT, PT, R3, R9, RZ ;  /* 0x00000009030b7210 */ /* 0x000fc80007ffe0ff */
[----:B------:R-:W-:-:S04]  /*2540*/  IADD3 R3, PT, PT, R11, -0x1, RZ ;  /* 0xffffffff0b037810 */ /* 0x000fc80007ffe0ff */
[----:B------:R-:W-:-:S13]  /*2550*/  ISETP.GE.U32.AND P0, PT, R3, 0xfe, PT ;  /* 0x000000fe0300780c */ /* 0x000fda0003f06070 */
[----:B------:R-:W-:Y:S05]  /*2560*/  @!P0 BRA `(.L_x_67) ;  /* 0x0000000000808947 */ /* 0x000fea0003800000 */
[----:B------:R-:W-:-:S13]  /*2570*/  ISETP.GT.AND P0, PT, R11, 0xfe, PT ;  /* 0x000000fe0b00780c */ /* 0x000fda0003f04270 */
[----:B------:R-:W-:Y:S05]  /*2580*/  @P0 BRA `(.L_x_68) ;  /* 0x00000000006c0947 */ /* 0x000fea0003800000 */
[----:B------:R-:W-:-:S13]  /*2590*/  ISETP.GE.AND P0, PT, R11, 0x1, PT ;  /* 0x000000010b00780c */ /* 0x000fda0003f06270 */
[----:B------:R-:W-:Y:S05]  /*25a0*/  @P0 BRA `(.L_x_69) ;  /* 0x0000000000740947 */ /* 0x000fea0003800000 */
[----:B------:R-:W-:Y:S02]  /*25b0*/  ISETP.GE.AND P0, PT, R11, -0x18, PT ;  /* 0xffffffe80b00780c */ /* 0x000fe40003f06270 */
[----:B------:R-:W-:-:S11]  /*25c0*/  LOP3.LUT R0, R0, 0x80000000, RZ, 0xc0, !PT ;  /* 0x8000000000007812 */ /* 0x000fd600078ec0ff */
[----:B------:R-:W-:Y:S05]  /*25d0*/  @!P0 BRA `(.L_x_69) ;  /* 0x0000000000688947 */ /* 0x000fea0003800000 */
[CCC-:B------:R-:W-:Y:S01]  /*25e0*/  FFMA.RZ R3, R16.reuse, R12.reuse, R13.reuse ;  /* 0x0000000c10037223 */ /* 0x1c0fe2000000c00d */
[C---:B------:R-:W-:Y:S01]  /*25f0*/  IADD3 R10, PT, PT, R11.reuse, 0x20, RZ ;  /* 0x000000200b0a7810 */ /* 0x040fe20007ffe0ff */
[CCC-:B------:R-:W-:Y:S01]  /*2600*/  FFMA.RM R8, R16.reuse, R12.reuse, R13.reuse ;  /* 0x0000000c10087223 */ /* 0x1c0fe2000000400d */
[----:B------:R-:W-:Y:S02]  /*2610*/  ISETP.NE.AND P2, PT, R11, RZ, PT ;  /* 0x000000ff0b00720c */ /* 0x000fe40003f45270 */
[----:B------:R-:W-:Y:S01]  /*2620*/  LOP3.LUT R9, R3, 0x7fffff, RZ, 0xc0, !PT ;  /* 0x007fffff03097812 */ /* 0x000fe200078ec0ff */
[----:B------:R-:W-:Y:S01]  /*2630*/  FFMA.RP R3, R16, R12, R13 ;  /* 0x0000000c10037223 */ /* 0x000fe2000000800d */
[----:B------:R-:W-:Y:S02]  /*2640*/  ISETP.NE.AND P1, PT, R11, RZ, PT ;  /* 0x000000ff0b00720c */ /* 0x000fe40003f25270 */
[----:B------:R-:W-:Y:S02]  /*2650*/  LOP3.LUT R9, R9, 0x800000, RZ, 0xfc, !PT ;  /* 0x0080000009097812 */ /* 0x000fe400078efcff */
[----:B------:R-:W-:-:S02]  /*2660*/  IADD3 R11, PT, PT, -R11, RZ, RZ ;  /* 0x000000ff0b0b7210 */ /* 0x000fc40007ffe1ff */
[----:B------:R-:W-:Y:S02]  /*2670*/  SHF.L.U32 R10, R9, R10, RZ ;  /* 0x0000000a090a7219 */ /* 0x000fe400000006ff */
[----:B------:R-:W-:Y:S02]  /*2680*/  FSETP.NEU.FTZ.AND P0, PT, R3, R8, PT ;  /* 0x000000080300720b */ /* 0x000fe40003f1d000 */
[----:B------:R-:W-:Y:S02]  /*2690*/  SEL R8, R11, RZ, P2 ;  /* 0x000000ff0b087207 */ /* 0x000fe40001000000 */
[----:B------:R-:W-:Y:S02]  /*26a0*/  ISETP.NE.AND P1, PT, R10, RZ, P1 ;  /* 0x000000ff0a00720c */ /* 0x000fe40000f25270 */
[----:B------:R-:W-:Y:S02]  /*26b0*/  SHF.R.U32.HI R8, RZ, R8, R9 ;  /* 0x00000008ff087219 */ /* 0x000fe40000011609 */
[----:B------:R-:W-:-:S02]  /*26c0*/  PLOP3.LUT P0, PT, P0, P1, PT, 0xf8, 0x8f ;  /* 0x00000000008f781c */ /* 0x000fc40000703f70 */
[----:B------:R-:W-:Y:S02]  /*26d0*/  SHF.R.U32.HI R10, RZ, 0x1, R8 ;  /* 0x00000001ff0a7819 */ /* 0x000fe40000011608 */
[----:B------:R-:W-:-:S04]  /*26e0*/  SEL R3, RZ, 0x1, !P0 ;  /* 0x00000001ff037807 */ /* 0x000fc80004000000 */
[----:B------:R-:W-:-:S04]  /*26f0*/  LOP3.LUT R3, R3, 0x1, R10, 0xf8, !PT ;  /* 0x0000000103037812 */ /* 0x000fc800078ef80a */
[----:B------:R-:W-:-:S04]  /*2700*/  LOP3.LUT R3, R3, R8, RZ, 0xc0, !PT ;  /* 0x0000000803037212 */ /* 0x000fc800078ec0ff */
[----:B------:R-:W-:-:S04]  /*2710*/  IADD3 R3, PT, PT, R10, R3, RZ ;  /* 0x000000030a037210 */ /* 0x000fc80007ffe0ff */
[----:B------:R-:W-:Y:S01]  /*2720*/  LOP3.LUT R0, R3, R0, RZ, 0xfc, !PT ;  /* 0x0000000003007212 */ /* 0x000fe200078efcff */
[----:B------:R-:W-:Y:S06]  /*2730*/  BRA `(.L_x_69) ;  /* 0x0000000000107947 */ /* 0x000fec0003800000 */
.L_x_68:
[----:B------:R-:W-:-:S04]  /*2740*/  LOP3.LUT R0, R0, 0x80000000, RZ, 0xc0, !PT ;  /* 0x8000000000007812 */ /* 0x000fc800078ec0ff */
[----:B------:R-:W-:Y:S01]  /*2750*/  LOP3.LUT R0, R0, 0x7f800000, RZ, 0xfc, !PT ;  /* 0x7f80000000007812 */ /* 0x000fe200078efcff */
[----:B------:R-:W-:Y:S06]  /*2760*/  BRA `(.L_x_69) ;  /* 0x0000000000047947 */ /* 0x000fec0003800000 */
.L_x_67:
[----:B------:R-:W-:-:S07]  /*2770*/  LEA R0, R9, R0, 0x17 ;  /* 0x0000000009007211 */ /* 0x000fce00078eb8ff */
.L_x_69:
[----:B------:R-:W-:Y:S05]  /*2780*/  BSYNC.RECONVERGENT B1 ;  /* 0x0000000000017941 */ /* 0x000fea0003800200 */
.L_x_66:
[----:B------:R-:W-:Y:S05]  /*2790*/  BRA `(.L_x_70) ;  /* 0x0000000000207947 */ /* 0x000fea0003800000 */
.L_x_65:
[----:B------:R-:W-:-:S04]  /*27a0*/  LOP3.LUT R0, R3, 0x80000000, R0, 0x48, !PT ;  /* 0x8000000003007812 */ /* 0x000fc800078e4800 */
[----:B------:R-:W-:Y:S01]  /*27b0*/  LOP3.LUT R0, R0, 0x7f800000, RZ, 0xfc, !PT ;  /* 0x7f80000000007812 */ /* 0x000fe200078efcff */
[----:B------:R-:W-:Y:S06]  /*27c0*/  BRA `(.L_x_70) ;  /* 0x0000000000147947 */ /* 0x000fec0003800000 */
.L_x_64:
[----:B------:R-:W-:Y:S01]  /*27d0*/  LOP3.LUT R0, R3, 0x80000000, R0, 0x48, !PT ;  /* 0x8000000003007812 */ /* 0x000fe200078e4800 */
[----:B------:R-:W-:Y:S06]  /*27e0*/  BRA `(.L_x_70) ;  /* 0x00000000000c7947 */ /* 0x000fec0003800000 */
.L_x_63:
[----:B------:R-:W0:Y:S01]  /*27f0*/  MUFU.RSQ R0, -QNAN ;  /* 0xffc0000000007908 */ /* 0x000e220000001400 */
[----:B------:R-:W-:Y:S05]  /*2800*/  BRA `(.L_x_70) ;  /* 0x0000000000047947 */ /* 0x000fea0003800000 */
.L_x_62:
[----:B------:R-:W-:-:S07]  /*2810*/  FADD.FTZ R0, R0, R3 ;  /* 0x0000000300007221 */ /* 0x000fce0000010000 */
.L_x_70:
[----:B------:R-:W-:Y:S05]  /*2820*/  BSYNC.RECONVERGENT B0 ;  /* 0x0000000000007941 */ /* 0x000fea0003800200 */
.L_x_60:
[----:B------:R-:W-:Y:S01]  /*2830*/  HFMA2 R3, -RZ, RZ, 0, 0 ;  /* 0x00000000ff037431 */ /* 0x000fe200000001ff */
[----:B0-----:R-:W-:-:S03]  /*2840*/  MOV R9, R0 ;  /* 0x0000000000097202 */ /* 0x001fc60000000f00 */
[----:B------:R-:W-:Y:S05]  /*2850*/  RET.REL.NODEC R2 `(_Z11kernel_multPfS_i) ;  /* 0xffffffd402e87950 */ /* 0x000fea0003c3ffff */
.L_x_71:
[----:B------:R-:W-:-:S00]  /*2860*/  BRA `(.L_x_71) ;  /* 0xfffffffc00fc7947 */ /* 0x000fc0000383ffff */
[----:B------:R-:W-:-:S00]  /*2870*/  NOP ;  /* 0x0000000000007918 */ /* 0x000fc00000000000 */
        /* <DEDUP_REMOVED lines=8> */
.L_x_72:


//--------------------- .nv.shared.reserved.0     --------------------------
	.section	.nv.shared.reserved.0,"aw",@nobits
	.weak		__nv_reservedSMEM_offset_0_alias
	.size		__nv_reservedSMEM_offset_0_alias, 0, 64
	.other		__nv_reservedSMEM_offset_0_alias,@"STO_CUDA_RESERVED_SHARED STV_DEFAULT"
__nv_reservedSMEM_offset_0_alias:
	.zero		0
	.zero		64


//--------------------- .nv.constant0._Z11kernel_multPfS_i --------------------------
	.section	.nv.constant0._Z11kernel_multPfS_i,"a",@progbits
	.sectionflags	@""
	.align	4
.nv.constant0._Z11kernel_multPfS_i:
	.zero		916


//--------------------- SYMBOLS --------------------------

	.type		.nv.reservedSmem.offset0,@object
	.size		.nv.reservedSmem.offset0,0x4
